//
// Generated by NVIDIA NVVM Compiler
//
// Compiler Build ID: CL-36424714
// Cuda compilation tools, release 13.0, V13.0.88
// Based on NVVM 20.0.0
//

.version 9.0
.target sm_100
.address_size 64

	// .globl	kernel

.visible .entry kernel(
	.param .u64 .ptr .align 1 kernel_param_0,
	.param .u64 .ptr .align 1 kernel_param_1
)
{
	.reg .pred 	%p<8>;
	.reg .b32 	%r<19>;
	.reg .b32 	%f<11>;
	.reg .b64 	%rd<7>;

	ld.param.u64 	%rd2, [kernel_param_0];
	ld.param.u64 	%rd3, [kernel_param_1];
	cvta.to.global.u64 	%rd1, %rd2;
	cvta.to.global.u64 	%rd4, %rd3;
	mov.u32 	%r7, %tid.x;
	mov.u32 	%r8, %tid.y;
	mov.u32 	%r9, %ntid.x;
	mad.lo.s32 	%r10, %r8, %r9, %r7;
	mov.u32 	%r11, %tid.z;
	mov.u32 	%r12, %ntid.y;
	mul.lo.s32 	%r13, %r9, %r12;
	mad.lo.s32 	%r1, %r13, %r11, %r10;
	mov.u32 	%r14, %ntid.z;
	mul.lo.s32 	%r2, %r13, %r14;
	ld.global.u32 	%r3, [%rd4];
	setp.ge.u32 	%p1, %r1, %r3;
	mov.f32 	%f10, 0f00000000;
	@%p1 bra 	$L__BB0_2;
	mul.wide.u32 	%rd5, %r1, 4;
	add.s64 	%rd6, %rd1, %rd5;
	ld.global.f32 	%f10, [%rd6];
$L__BB0_2:
	setp.lt.u32 	%p2, %r2, 2;
	@%p2 bra 	$L__BB0_5;
	min.u32 	%r4, %r2, 32;
	mov.b32 	%r18, 1;
$L__BB0_4:
	mov.b32 	%r16, %f10;
	shfl.sync.bfly.b32	%r17|%p3, %r16, %r18, 31, -1;
	mov.b32 	%f7, %r17;
	add.f32 	%f10, %f10, %f7;
	shl.b32 	%r18, %r18, 1;
	setp.lt.s32 	%p4, %r18, %r4;
	@%p4 bra 	$L__BB0_4;
$L__BB0_5:
	setp.ne.s32 	%p5, %r1, 0;
	setp.eq.s32 	%p6, %r3, 0;
	or.pred  	%p7, %p5, %p6;
	@%p7 bra 	$L__BB0_7;
	st.global.f32 	[%rd1], %f10;
$L__BB0_7:
	ret;

}


// ===== COMPILED SASS (sm_100) =====

	.target	sm_100

	.elftype	@"ET_EXEC"


//--------------------- .note.nv.tkinfo           --------------------------
	.section	.note.nv.tkinfo,"",@"SHT_NOTE"
	.sectionflags	@"SHF_NOTE_NV_TKINFO"
	.tkinfo
        /*0018*/ 	.word	0x00000002
        /*0030*/ 	.string	""
        /*0030*/ 	.string	"ptxas"
        /*0030*/ 	.string	"Cuda compilation tools, release 13.0, V13.0.88"
        /*0030*/ 	.string	"Build cuda_13.0.r13.0/compiler.36424714_0"
        /*0030*/ 	.string	"-arch sm_100 -m 64 "



//--------------------- .note.nv.cuinfo           --------------------------
	.section	.note.nv.cuinfo,"",@"SHT_NOTE"
	.sectionflags	@"SHF_NOTE_NV_CUINFO"
        /*0018*/ 	.short	0x0002
        /*001a*/ 	.short	0x0064
        /*001c*/ 	.short	0x0082
	.zero		2


//--------------------- .nv.info                  --------------------------
	.section	.nv.info,"",@"SHT_CUDA_INFO"
	.align	4


	//----- nvinfo : EIATTR_REGCOUNT
	.align		4
        /*0000*/ 	.byte	0x04, 0x2f
        /*0002*/ 	.short	(.L_1 - .L_0)
	.align		4
.L_0:
        /*0004*/ 	.word	index@(kernel)
        /*0008*/ 	.word	0x0000000a


	//----- nvinfo : EIATTR_FRAME_SIZE
	.align		4
.L_1:
        /*000c*/ 	.byte	0x04, 0x11
        /*000e*/ 	.short	(.L_3 - .L_2)
	.align		4
.L_2:
        /*0010*/ 	.word	index@(kernel)
        /*0014*/ 	.word	0x00000000


	//----- nvinfo : EIATTR_MIN_STACK_SIZE
	.align		4
.L_3:
        /*0018*/ 	.byte	0x04, 0x12
        /*001a*/ 	.short	(.L_5 - .L_4)
	.align		4
.L_4:
        /*001c*/ 	.word	index@(kernel)
        /*0020*/ 	.word	0x00000000
.L_5:


//--------------------- .nv.compat                --------------------------
	.section	.nv.compat,"",@"SHT_CUDA_COMPAT_INFO"
	.align	4
        /*0000*/ 	.byte	0x02, 0x09, 0x00, 0x00, 0x02, 0x02, 0x01, 0x00, 0x02, 0x05, 0x05, 0x00, 0x03, 0x07, 0x01, 0x01
        /*0010*/ 	.byte	0x02, 0x03, 0x00, 0x00, 0x02, 0x06, 0x01, 0x00, 0x04, 0x0b, 0x08, 0x00, 0x09, 0x00, 0x00, 0x00
        /*0020*/ 	.byte	0x00, 0x00, 0x00, 0x00


//--------------------- .nv.info.kernel           --------------------------
	.section	.nv.info.kernel,"",@"SHT_CUDA_INFO"
	.sectionflags	@""
	.align	4


	//----- nvinfo : EIATTR_CUDA_API_VERSION
	.align		4
        /*0000*/ 	.byte	0x04, 0x37
        /*0002*/ 	.short	(.L_7 - .L_6)
.L_6:
        /*0004*/ 	.word	0x00000082


	//----- nvinfo : EIATTR_KPARAM_INFO
	.align		4
.L_7:
        /*0008*/ 	.byte	0x04, 0x17
        /*000a*/ 	.short	(.L_9 - .L_8)
.L_8:
        /*000c*/ 	.word	0x00000000
        /*0010*/ 	.short	0x0001
        /*0012*/ 	.short	0x0008
        /*0014*/ 	.byte	0x00, 0xf5, 0x21, 0x00


	//----- nvinfo : EIATTR_KPARAM_INFO
	.align		4
.L_9:
        /*0018*/ 	.byte	0x04, 0x17
        /*001a*/ 	.short	(.L_11 - .L_10)
.L_10:
        /*001c*/ 	.word	0x00000000
        /*0020*/ 	.short	0x0000
        /*0022*/ 	.short	0x0000
        /*0024*/ 	.byte	0x00, 0xf5, 0x21, 0x00


	//----- nvinfo : EIATTR_SPARSE_MMA_MASK
	.align		4
.L_11:
        /*0028*/ 	.byte	0x03, 0x50
        /*002a*/ 	.short	0x0000


	//----- nvinfo : EIATTR_MAXREG_COUNT
	.align		4
        /*002c*/ 	.byte	0x03, 0x1b
        /*002e*/ 	.short	0x00ff


	//----- nvinfo : EIATTR_MERCURY_ISA_VERSION
	.align		4
        /*0030*/ 	.byte	0x03, 0x5f
        /*0032*/ 	.short	0x0101


	//----- nvinfo : EIATTR_COOP_GROUP_MASK_REGIDS
	.align		4
        /*0034*/ 	.byte	0x04, 0x29
        /*0036*/ 	.short	(.L_13 - .L_12)


	//   ....[0]....
.L_12:
        /*0038*/ 	.word	0xffffffff


	//----- nvinfo : EIATTR_COOP_GROUP_INSTR_OFFSETS
	.align		4
.L_13:
        /*003c*/ 	.byte	0x04, 0x28
        /*003e*/ 	.short	(.L_15 - .L_14)


	//   ....[0]....
.L_14:
        /*0040*/ 	.word	0x000001d0


	//----- nvinfo : EIATTR_VRC_CTA_INIT_COUNT
	.align		4
.L_15:
        /*0044*/ 	.byte	0x02, 0x4a
	.zero		1
	.zero		1


	//----- nvinfo : EIATTR_EXIT_INSTR_OFFSETS
	.align		4
        /*0048*/ 	.byte	0x04, 0x1c
        /*004a*/ 	.short	(.L_17 - .L_16)


	//   ....[0]....
.L_16:
        /*004c*/ 	.word	0x00000220


	//   ....[1]....
        /*0050*/ 	.word	0x00000250


	//----- nvinfo : EIATTR_CRS_STACK_SIZE
	.align		4
.L_17:
        /*0054*/ 	.byte	0x04, 0x1e
        /*0056*/ 	.short	(.L_19 - .L_18)
.L_18:
        /*0058*/ 	.word	0x00000000


	//----- nvinfo : EIATTR_CBANK_PARAM_SIZE
	.align		4
.L_19:
        /*005c*/ 	.byte	0x03, 0x19
        /*005e*/ 	.short	0x0010


	//----- nvinfo : EIATTR_PARAM_CBANK
	.align		4
        /*0060*/ 	.byte	0x04, 0x0a
        /*0062*/ 	.short	(.L_21 - .L_20)
	.align		4
.L_20:
        /*0064*/ 	.word	index@(.nv.constant0.kernel)
        /*0068*/ 	.short	0x0380
        /*006a*/ 	.short	0x0010


	//----- nvinfo : EIATTR_SW_WAR
	.align		4
.L_21:
        /*006c*/ 	.byte	0x04, 0x36
        /*006e*/ 	.short	(.L_23 - .L_22)
.L_22:
        /*0070*/ 	.word	0x00000008
.L_23:


//--------------------- .nv.callgraph             --------------------------
	.section	.nv.callgraph,"",@"SHT_CUDA_CALLGRAPH"
	.align	4
	.sectionentsize	8
	.align		4
        /*0000*/ 	.word	0x00000000
	.align		4
        /*0004*/ 	.word	0xffffffff
	.align		4
        /*0008*/ 	.word	0x00000000
	.align		4
        /*000c*/ 	.word	0xfffffffe
	.align		4
        /*0010*/ 	.word	0x00000000
	.align		4
        /*0014*/ 	.word	0xfffffffd
	.align		4
        /*0018*/ 	.word	0x00000000
	.align		4
        /*001c*/ 	.word	0xfffffffc


//--------------------- .text.kernel              --------------------------
	.section	.text.kernel,"ax",@progbits
	.align	128
        .global         kernel
        .type           kernel,@function
        .size           kernel,(.L_x_5 - kernel)
        .other          kernel,@"STO_CUDA_ENTRY STV_DEFAULT"
kernel:
.text.kernel:
[----:B------:R-:W-:Y:S08]  /*0000*/  LDC R1, c[0x0][0x37c] ;  /* 0x0000df00ff017b82 */ /* 0x000ff00000000800 */
[----:B------:R-:W0:Y:S01]  /*0010*/  LDC.64 R2, c[0x0][0x388] ;  /* 0x0000e200ff027b82 */ /* 0x000e220000000a00 */
[----:B------:R-:W0:Y:S02]  /*0020*/  LDCU.64 UR6, c[0x0][0x358] ;  /* 0x00006b00ff0677ac */ /* 0x000e240008000a00 */
[----:B0-----:R-:W2:Y:S01]  /*0030*/  LDG.E R2, desc[UR6][R2.64] ;  /* 0x0000000602027981 */ /* 0x001ea2000c1e1900 */
[----:B------:R-:W0:Y:S01]  /*0040*/  LDCU UR8, c[0x0][0x360] ;  /* 0x00006c00ff0877ac */ /* 0x000e220008000800 */
[----:B------:R-:W-:Y:S01]  /*0050*/  BSSY.RECONVERGENT B0, `(.L_x_0) ;  /* 0x0000012000007945 */ /* 0x000fe20003800200 */
[----:B------:R-:W1:Y:S01]  /*0060*/  S2R R0, SR_TID.X ;  /* 0x0000000000007919 */ /* 0x000e620000002100 */
[----:B------:R-:W0:Y:S01]  /*0070*/  LDCU UR4, c[0x0][0x364] ;  /* 0x00006c80ff0477ac */ /* 0x000e220008000800 */
[----:B------:R-:W1:Y:S01]  /*0080*/  S2R R5, SR_TID.Y ;  /* 0x0000000000057919 */ /* 0x000e620000002200 */
[----:B------:R-:W3:Y:S01]  /*0090*/  LDCU UR5, c[0x0][0x368] ;  /* 0x00006d00ff0577ac */ /* 0x000ee20008000800 */
[----:B------:R-:W4:Y:S01]  /*00a0*/  S2R R7, SR_TID.Z ;  /* 0x0000000000077919 */ /* 0x000f220000002300 */
[----:B0-----:R-:W-:-:S02]  /*00b0*/  UIMAD UR4, UR8, UR4, URZ ;  /* 0x00000004080472a4 */ /* 0x001fc4000f8e02ff */
[----:B-1----:R-:W-:-:S04]  /*00c0*/  IMAD R0, R5, UR8, R0 ;  /* 0x0000000805007c24 */ /* 0x002fc8000f8e0200 */
[----:B----4-:R-:W-:Y:S01]  /*00d0*/  IMAD R5, R7, UR4, R0 ;  /* 0x0000000407057c24 */ /* 0x010fe2000f8e0200 */
[----:B---3--:R-:W-:Y:S01]  /*00e0*/  UIMAD UR4, UR4, UR5, URZ ;  /* 0x00000005040472a4 */ /* 0x008fe2000f8e02ff */
[----:B------:R-:W-:-:S03]  /*00f0*/  HFMA2 R7, -RZ, RZ, 0, 0 ;  /* 0x00000000ff077431 */ /* 0x000fc600000001ff */
[----:B--2---:R-:W-:Y:S02]  /*0100*/  ISETP.GE.U32.AND P1, PT, R5, R2, PT ;  /* 0x000000020500720c */ /* 0x004fe40003f26070 */
[----:B------:R-:W-:-:S04]  /*0110*/  ISETP.NE.AND P0, PT, R2, RZ, PT ;  /* 0x000000ff0200720c */ /* 0x000fc80003f05270 */
[----:B------:R-:W-:-:S07]  /*0120*/  ISETP.NE.OR P0, PT, R5, RZ, !P0 ;  /* 0x000000ff0500720c */ /* 0x000fce0004705670 */
[----:B------:R-:W-:Y:S06]  /*0130*/  @P1 BRA `(.L_x_1) ;  /* 0x00000000000c1947 */ /* 0x000fec0003800000 */
[----:B------:R-:W0:Y:S02]  /*0140*/  LDC.64 R2, c[0x0][0x380] ;  /* 0x0000e000ff027b82 */ /* 0x000e240000000a00 */
[----:B0-----:R-:W-:-:S05]  /*0150*/  IMAD.WIDE.U32 R2, R5, 0x4, R2 ;  /* 0x0000000405027825 */ /* 0x001fca00078e0002 */
[----:B------:R0:W5:Y:S02]  /*0160*/  LDG.E R7, desc[UR6][R2.64] ;  /* 0x0000000602077981 */ /* 0x000164000c1e1900 */
.L_x_1:
[----:B------:R-:W-:Y:S05]  /*0170*/  BSYNC.RECONVERGENT B0 ;  /* 0x0000000000007941 */ /* 0x000fea0003800200 */
.L_x_0:
[----:B------:R-:W-:-:S09]  /*0180*/  UISETP.GE.U32.AND UP0, UPT, UR4, 0x2, UPT ;  /* 0x000000020400788c */ /* 0x000fd2000bf06070 */
[----:B------:R-:W-:Y:S05]  /*0190*/  BRA.U !UP0, `(.L_x_2) ;  /* 0x0000000108207547 */ /* 0x000fea000b800000 */
[----:B------:R-:W-:Y:S01]  /*01a0*/  UISETP.LT.U32.AND UP0, UPT, UR4, 0x20, UPT ;  /* 0x000000200400788c */ /* 0x000fe2000bf01070 */
[----:B------:R-:W-:-:S03]  /*01b0*/  MOV R0, 0x1 ;  /* 0x0000000100007802 */ /* 0x000fc60000000f00 */
[----:B------:R-:W-:-:S12]  /*01c0*/  USEL UR5, UR4, 0x20, UP0 ;  /* 0x0000002004057887 */ /* 0x000fd80008000000 */
.L_x_3:
[----:B0----5:R0:W1:Y:S02]  /*01d0*/  SHFL.BFLY PT, R2, R7, R0, 0x1f ;  /* 0x0c001f0007027589 */ /* 0x02106400000e0000 */
[----:B0-----:R-:W-:-:S04]  /*01e0*/  SHF.L.U32 R0, R0, 0x1, RZ ;  /* 0x0000000100007819 */ /* 0x001fc800000006ff */
[----:B------:R-:W-:Y:S01]  /*01f0*/  ISETP.GE.AND P1, PT, R0, UR5, PT ;  /* 0x0000000500007c0c */ /* 0x000fe2000bf26270 */
[----:B-1----:R-:W-:-:S12]  /*0200*/  FADD R7, R2, R7 ;  /* 0x0000000702077221 */ /* 0x002fd80000000000 */
[----:B------:R-:W-:Y:S05]  /*0210*/  @!P1 BRA `(.L_x_3) ;  /* 0xfffffffc00ec9947 */ /* 0x000fea000383ffff */
.L_x_2:
[----:B------:R-:W-:Y:S05]  /*0220*/  @P0 EXIT ;  /* 0x000000000000094d */ /* 0x000fea0003800000 */
[----:B0-----:R-:W0:Y:S02]  /*0230*/  LDC.64 R2, c[0x0][0x380] ;  /* 0x0000e000ff027b82 */ /* 0x001e240000000a00 */
[----:B0----5:R-:W-:Y:S01]  /*0240*/  STG.E desc[UR6][R2.64], R7 ;  /* 0x0000000702007986 */ /* 0x021fe2000c101906 */
[----:B------:R-:W-:Y:S05]  /*0250*/  EXIT ;  /* 0x000000000000794d */ /* 0x000fea0003800000 */
.L_x_4:
[----:B------:R-:W-:-:S00]  /*0260*/  BRA `(.L_x_4) ;  /* 0xfffffffc00fc7947 */ /* 0x000fc0000383ffff */
[----:B------:R-:W-:-:S00]  /*0270*/  NOP ;  /* 0x0000000000007918 */ /* 0x000fc00000000000 */
        /* <DEDUP_REMOVED lines=8> */
.L_x_5:


//--------------------- .nv.shared.reserved.0     --------------------------
	.section	.nv.shared.reserved.0,"aw",@nobits
	.weak		__nv_reservedSMEM_offset_0_alias
	.size		__nv_reservedSMEM_offset_0_alias, 0, 64
	.other		__nv_reservedSMEM_offset_0_alias,@"STO_CUDA_RESERVED_SHARED STV_DEFAULT"
__nv_reservedSMEM_offset_0_alias:
	.zero		0
	.zero		64


//--------------------- .nv.constant0.kernel      --------------------------
	.section	.nv.constant0.kernel,"a",@progbits
	.sectionflags	@""
	.align	4
.nv.constant0.kernel:
	.zero		912


//--------------------- SYMBOLS --------------------------

	.type		.nv.reservedSmem.offset0,@object
	.size		.nv.reservedSmem.offset0,0x4
